//
// Generated by NVIDIA NVVM Compiler
//
// Compiler Build ID: CL-36424714
// Cuda compilation tools, release 13.0, V13.0.88
// Based on NVVM 20.0.0
//

.version 9.0
.target sm_100
.address_size 64

	// .globl	_Z12reallySimplePff

.visible .entry _Z12reallySimplePff(
	.param .u64 .ptr .align 1 _Z12reallySimplePff_param_0,
	.param .f32 _Z12reallySimplePff_param_1
)
{
	.reg .b32 	%f<4>;
	.reg .b64 	%rd<3>;

	ld.param.u64 	%rd1, [_Z12reallySimplePff_param_0];
	ld.param.f32 	%f1, [_Z12reallySimplePff_param_1];
	cvta.to.global.u64 	%rd2, %rd1;
	ld.global.f32 	%f2, [%rd2];
	add.f32 	%f3, %f1, %f2;
	st.global.f32 	[%rd2], %f3;
	ret;

}
	// .globl	_Z15usesThreadBlockPff
.visible .entry _Z15usesThreadBlockPff(
	.param .u64 .ptr .align 1 _Z15usesThreadBlockPff_param_0,
	.param .f32 _Z15usesThreadBlockPff_param_1
)
{
	.reg .b32 	%r<2>;
	.reg .b32 	%f<4>;
	.reg .b64 	%rd<5>;

	ld.param.u64 	%rd1, [_Z15usesThreadBlockPff_param_0];
	ld.param.f32 	%f1, [_Z15usesThreadBlockPff_param_1];
	cvta.to.global.u64 	%rd2, %rd1;
	mov.u32 	%r1, %tid.x;
	mul.wide.u32 	%rd3, %r1, 4;
	add.s64 	%rd4, %rd2, %rd3;
	ld.global.f32 	%f2, [%rd4];
	add.f32 	%f3, %f1, %f2;
	st.global.f32 	[%rd4], %f3;
	ret;

}
	// .globl	_Z18usesGridsAndBlocksPff
.visible .entry _Z18usesGridsAndBlocksPff(
	.param .u64 .ptr .align 1 _Z18usesGridsAndBlocksPff_param_0,
	.param .f32 _Z18usesGridsAndBlocksPff_param_1
)
{
	.reg .b32 	%r<5>;
	.reg .b32 	%f<4>;
	.reg .b64 	%rd<5>;

	ld.param.u64 	%rd1, [_Z18usesGridsAndBlocksPff_param_0];
	ld.param.f32 	%f1, [_Z18usesGridsAndBlocksPff_param_1];
	cvta.to.global.u64 	%rd2, %rd1;
	mov.u32 	%r1, %ctaid.x;
	mov.u32 	%r2, %ntid.x;
	mov.u32 	%r3, %tid.x;
	mad.lo.s32 	%r4, %r1, %r2, %r3;
	mul.wide.s32 	%rd3, %r4, 4;
	add.s64 	%rd4, %rd2, %rd3;
	ld.global.f32 	%f2, [%rd4];
	add.f32 	%f3, %f1, %f2;
	st.global.f32 	[%rd4], %f3;
	ret;

}
	// .globl	_Z16includeArraySizePffi
.visible .entry _Z16includeArraySizePffi(
	.param .u64 .ptr .align 1 _Z16includeArraySizePffi_param_0,
	.param .f32 _Z16includeArraySizePffi_param_1,
	.param .u32 _Z16includeArraySizePffi_param_2
)
{
	.reg .pred 	%p<2>;
	.reg .b32 	%r<6>;
	.reg .b32 	%f<4>;
	.reg .b64 	%rd<5>;

	ld.param.u64 	%rd1, [_Z16includeArraySizePffi_param_0];
	ld.param.f32 	%f1, [_Z16includeArraySizePffi_param_1];
	ld.param.u32 	%r2, [_Z16includeArraySizePffi_param_2];
	mov.u32 	%r3, %ctaid.x;
	mov.u32 	%r4, %ntid.x;
	mov.u32 	%r5, %tid.x;
	mad.lo.s32 	%r1, %r3, %r4, %r5;
	setp.ge.s32 	%p1, %r1, %r2;
	@%p1 bra 	$L__BB3_2;
	cvta.to.global.u64 	%rd2, %rd1;
	mul.wide.s32 	%rd3, %r1, 4;
	add.s64 	%rd4, %rd2, %rd3;
	ld.global.f32 	%f2, [%rd4];
	add.f32 	%f3, %f1, %f2;
	st.global.f32 	[%rd4], %f3;
$L__BB3_2:
	ret;

}


// ===== COMPILED SASS (sm_100) =====

	.target	sm_100

	.elftype	@"ET_EXEC"


//--------------------- .note.nv.tkinfo           --------------------------
	.section	.note.nv.tkinfo,"",@"SHT_NOTE"
	.sectionflags	@"SHF_NOTE_NV_TKINFO"
	.tkinfo
        /*0018*/ 	.word	0x00000002
        /*0030*/ 	.string	""
        /*0030*/ 	.string	"ptxas"
        /*0030*/ 	.string	"Cuda compilation tools, release 13.0, V13.0.88"
        /*0030*/ 	.string	"Build cuda_13.0.r13.0/compiler.36424714_0"
        /*0030*/ 	.string	"-arch sm_100 -m 64 "



//--------------------- .note.nv.cuinfo           --------------------------
	.section	.note.nv.cuinfo,"",@"SHT_NOTE"
	.sectionflags	@"SHF_NOTE_NV_CUINFO"
        /*0018*/ 	.short	0x0002
        /*001a*/ 	.short	0x0064
        /*001c*/ 	.short	0x0082
	.zero		2


//--------------------- .nv.info                  --------------------------
	.section	.nv.info,"",@"SHT_CUDA_INFO"
	.align	4


	//----- nvinfo : EIATTR_REGCOUNT
	.align		4
        /*0000*/ 	.byte	0x04, 0x2f
        /*0002*/ 	.short	(.L_1 - .L_0)
	.align		4
.L_0:
        /*0004*/ 	.word	index@(_Z12reallySimplePff)
        /*0008*/ 	.word	0x00000008


	//----- nvinfo : EIATTR_FRAME_SIZE
	.align		4
.L_1:
        /*000c*/ 	.byte	0x04, 0x11
        /*000e*/ 	.short	(.L_3 - .L_2)
	.align		4
.L_2:
        /*0010*/ 	.word	index@(_Z12reallySimplePff)
        /*0014*/ 	.word	0x00000000


	//----- nvinfo : EIATTR_REGCOUNT
	.align		4
.L_3:
        /*0018*/ 	.byte	0x04, 0x2f
        /*001a*/ 	.short	(.L_5 - .L_4)
	.align		4
.L_4:
        /*001c*/ 	.word	index@(_Z15usesThreadBlockPff)
        /*0020*/ 	.word	0x00000008


	//----- nvinfo : EIATTR_FRAME_SIZE
	.align		4
.L_5:
        /*0024*/ 	.byte	0x04, 0x11
        /*0026*/ 	.short	(.L_7 - .L_6)
	.align		4
.L_6:
        /*0028*/ 	.word	index@(_Z15usesThreadBlockPff)
        /*002c*/ 	.word	0x00000000


	//----- nvinfo : EIATTR_REGCOUNT
	.align		4
.L_7:
        /*0030*/ 	.byte	0x04, 0x2f
        /*0032*/ 	.short	(.L_9 - .L_8)
	.align		4
.L_8:
        /*0034*/ 	.word	index@(_Z18usesGridsAndBlocksPff)
        /*0038*/ 	.word	0x00000008


	//----- nvinfo : EIATTR_FRAME_SIZE
	.align		4
.L_9:
        /*003c*/ 	.byte	0x04, 0x11
        /*003e*/ 	.short	(.L_11 - .L_10)
	.align		4
.L_10:
        /*0040*/ 	.word	index@(_Z18usesGridsAndBlocksPff)
        /*0044*/ 	.word	0x00000000


	//----- nvinfo : EIATTR_REGCOUNT
	.align		4
.L_11:
        /*0048*/ 	.byte	0x04, 0x2f
        /*004a*/ 	.short	(.L_13 - .L_12)
	.align		4
.L_12:
        /*004c*/ 	.word	index@(_Z16includeArraySizePffi)
        /*0050*/ 	.word	0x00000008


	//----- nvinfo : EIATTR_FRAME_SIZE
	.align		4
.L_13:
        /*0054*/ 	.byte	0x04, 0x11
        /*0056*/ 	.short	(.L_15 - .L_14)
	.align		4
.L_14:
        /*0058*/ 	.word	index@(_Z16includeArraySizePffi)
        /*005c*/ 	.word	0x00000000


	//----- nvinfo : EIATTR_MIN_STACK_SIZE
	.align		4
.L_15:
        /*0060*/ 	.byte	0x04, 0x12
        /*0062*/ 	.short	(.L_17 - .L_16)
	.align		4
.L_16:
        /*0064*/ 	.word	index@(_Z16includeArraySizePffi)
        /*0068*/ 	.word	0x00000000


	//----- nvinfo : EIATTR_MIN_STACK_SIZE
	.align		4
.L_17:
        /*006c*/ 	.byte	0x04, 0x12
        /*006e*/ 	.short	(.L_19 - .L_18)
	.align		4
.L_18:
        /*0070*/ 	.word	index@(_Z18usesGridsAndBlocksPff)
        /*0074*/ 	.word	0x00000000


	//----- nvinfo : EIATTR_MIN_STACK_SIZE
	.align		4
.L_19:
        /*0078*/ 	.byte	0x04, 0x12
        /*007a*/ 	.short	(.L_21 - .L_20)
	.align		4
.L_20:
        /*007c*/ 	.word	index@(_Z15usesThreadBlockPff)
        /*0080*/ 	.word	0x00000000


	//----- nvinfo : EIATTR_MIN_STACK_SIZE
	.align		4
.L_21:
        /*0084*/ 	.byte	0x04, 0x12
        /*0086*/ 	.short	(.L_23 - .L_22)
	.align		4
.L_22:
        /*0088*/ 	.word	index@(_Z12reallySimplePff)
        /*008c*/ 	.word	0x00000000
.L_23:


//--------------------- .nv.compat                --------------------------
	.section	.nv.compat,"",@"SHT_CUDA_COMPAT_INFO"
	.align	4
        /*0000*/ 	.byte	0x02, 0x09, 0x00, 0x00, 0x02, 0x02, 0x01, 0x00, 0x02, 0x05, 0x05, 0x00, 0x03, 0x07, 0x01, 0x01
        /*0010*/ 	.byte	0x02, 0x03, 0x00, 0x00, 0x02, 0x06, 0x01, 0x00, 0x04, 0x0b, 0x08, 0x00, 0x09, 0x00, 0x00, 0x00
        /*0020*/ 	.byte	0x00, 0x00, 0x00, 0x00


//--------------------- .nv.info._Z16includeArraySizePffi --------------------------
	.section	.nv.info._Z16includeArraySizePffi,"",@"SHT_CUDA_INFO"
	.sectionflags	@""
	.align	4


	//----- nvinfo : EIATTR_CUDA_API_VERSION
	.align		4
        /*0000*/ 	.byte	0x04, 0x37
        /*0002*/ 	.short	(.L_25 - .L_24)
.L_24:
        /*0004*/ 	.word	0x00000082


	//----- nvinfo : EIATTR_KPARAM_INFO
	.align		4
.L_25:
        /*0008*/ 	.byte	0x04, 0x17
        /*000a*/ 	.short	(.L_27 - .L_26)
.L_26:
        /*000c*/ 	.word	0x00000000
        /*0010*/ 	.short	0x0002
        /*0012*/ 	.short	0x000c
        /*0014*/ 	.byte	0x00, 0xf0, 0x11, 0x00


	//----- nvinfo : EIATTR_KPARAM_INFO
	.align		4
.L_27:
        /*0018*/ 	.byte	0x04, 0x17
        /*001a*/ 	.short	(.L_29 - .L_28)
.L_28:
        /*001c*/ 	.word	0x00000000
        /*0020*/ 	.short	0x0001
        /*0022*/ 	.short	0x0008
        /*0024*/ 	.byte	0x00, 0xf0, 0x11, 0x00


	//----- nvinfo : EIATTR_KPARAM_INFO
	.align		4
.L_29:
        /*0028*/ 	.byte	0x04, 0x17
        /*002a*/ 	.short	(.L_31 - .L_30)
.L_30:
        /*002c*/ 	.word	0x00000000
        /*0030*/ 	.short	0x0000
        /*0032*/ 	.short	0x0000
        /*0034*/ 	.byte	0x00, 0xf5, 0x21, 0x00


	//----- nvinfo : EIATTR_SPARSE_MMA_MASK
	.align		4
.L_31:
        /*0038*/ 	.byte	0x03, 0x50
        /*003a*/ 	.short	0x0000


	//----- nvinfo : EIATTR_MAXREG_COUNT
	.align		4
        /*003c*/ 	.byte	0x03, 0x1b
        /*003e*/ 	.short	0x00ff


	//----- nvinfo : EIATTR_MERCURY_ISA_VERSION
	.align		4
        /*0040*/ 	.byte	0x03, 0x5f
        /*0042*/ 	.short	0x0101


	//----- nvinfo : EIATTR_VRC_CTA_INIT_COUNT
	.align		4
        /*0044*/ 	.byte	0x02, 0x4a
	.zero		1
	.zero		1


	//----- nvinfo : EIATTR_EXIT_INSTR_OFFSETS
	.align		4
        /*0048*/ 	.byte	0x04, 0x1c
        /*004a*/ 	.short	(.L_33 - .L_32)


	//   ....[0]....
.L_32:
        /*004c*/ 	.word	0x00000070


	//   ....[1]....
        /*0050*/ 	.word	0x000000f0


	//----- nvinfo : EIATTR_CBANK_PARAM_SIZE
	.align		4
.L_33:
        /*0054*/ 	.byte	0x03, 0x19
        /*0056*/ 	.short	0x0010


	//----- nvinfo : EIATTR_PARAM_CBANK
	.align		4
        /*0058*/ 	.byte	0x04, 0x0a
        /*005a*/ 	.short	(.L_35 - .L_34)
	.align		4
.L_34:
        /*005c*/ 	.word	index@(.nv.constant0._Z16includeArraySizePffi)
        /*0060*/ 	.short	0x0380
        /*0062*/ 	.short	0x0010


	//----- nvinfo : EIATTR_SW_WAR
	.align		4
.L_35:
        /*0064*/ 	.byte	0x04, 0x36
        /*0066*/ 	.short	(.L_37 - .L_36)
.L_36:
        /*0068*/ 	.word	0x00000008
.L_37:


//--------------------- .nv.info._Z18usesGridsAndBlocksPff --------------------------
	.section	.nv.info._Z18usesGridsAndBlocksPff,"",@"SHT_CUDA_INFO"
	.sectionflags	@""
	.align	4


	//----- nvinfo : EIATTR_CUDA_API_VERSION
	.align		4
        /*0000*/ 	.byte	0x04, 0x37
        /*0002*/ 	.short	(.L_39 - .L_38)
.L_38:
        /*0004*/ 	.word	0x00000082


	//----- nvinfo : EIATTR_KPARAM_INFO
	.align		4
.L_39:
        /*0008*/ 	.byte	0x04, 0x17
        /*000a*/ 	.short	(.L_41 - .L_40)
.L_40:
        /*000c*/ 	.word	0x00000000
        /*0010*/ 	.short	0x0001
        /*0012*/ 	.short	0x0008
        /*0014*/ 	.byte	0x00, 0xf0, 0x11, 0x00


	//----- nvinfo : EIATTR_KPARAM_INFO
	.align		4
.L_41:
        /*0018*/ 	.byte	0x04, 0x17
        /*001a*/ 	.short	(.L_43 - .L_42)
.L_42:
        /*001c*/ 	.word	0x00000000
        /*0020*/ 	.short	0x0000
        /*0022*/ 	.short	0x0000
        /*0024*/ 	.byte	0x00, 0xf5, 0x21, 0x00


	//----- nvinfo : EIATTR_SPARSE_MMA_MASK
	.align		4
.L_43:
        /*0028*/ 	.byte	0x03, 0x50
        /*002a*/ 	.short	0x0000


	//----- nvinfo : EIATTR_MAXREG_COUNT
	.align		4
        /*002c*/ 	.byte	0x03, 0x1b
        /*002e*/ 	.short	0x00ff


	//----- nvinfo : EIATTR_MERCURY_ISA_VERSION
	.align		4
        /*0030*/ 	.byte	0x03, 0x5f
        /*0032*/ 	.short	0x0101


	//----- nvinfo : EIATTR_VRC_CTA_INIT_COUNT
	.align		4
        /*0034*/ 	.byte	0x02, 0x4a
	.zero		1
	.zero		1


	//----- nvinfo : EIATTR_EXIT_INSTR_OFFSETS
	.align		4
        /*0038*/ 	.byte	0x04, 0x1c
        /*003a*/ 	.short	(.L_45 - .L_44)


	//   ....[0]....
.L_44:
        /*003c*/ 	.word	0x000000c0


	//----- nvinfo : EIATTR_CBANK_PARAM_SIZE
	.align		4
.L_45:
        /*0040*/ 	.byte	0x03, 0x19
        /*0042*/ 	.short	0x000c


	//----- nvinfo : EIATTR_PARAM_CBANK
	.align		4
        /*0044*/ 	.byte	0x04, 0x0a
        /*0046*/ 	.short	(.L_47 - .L_46)
	.align		4
.L_46:
        /*0048*/ 	.word	index@(.nv.constant0._Z18usesGridsAndBlocksPff)
        /*004c*/ 	.short	0x0380
        /*004e*/ 	.short	0x000c


	//----- nvinfo : EIATTR_SW_WAR
	.align		4
.L_47:
        /*0050*/ 	.byte	0x04, 0x36
        /*0052*/ 	.short	(.L_49 - .L_48)
.L_48:
        /*0054*/ 	.word	0x00000008
.L_49:


//--------------------- .nv.info._Z15usesThreadBlockPff --------------------------
	.section	.nv.info._Z15usesThreadBlockPff,"",@"SHT_CUDA_INFO"
	.sectionflags	@""
	.align	4


	//----- nvinfo : EIATTR_CUDA_API_VERSION
	.align		4
        /*0000*/ 	.byte	0x04, 0x37
        /*0002*/ 	.short	(.L_51 - .L_50)
.L_50:
        /*0004*/ 	.word	0x00000082


	//----- nvinfo : EIATTR_KPARAM_INFO
	.align		4
.L_51:
        /*0008*/ 	.byte	0x04, 0x17
        /*000a*/ 	.short	(.L_53 - .L_52)
.L_52:
        /*000c*/ 	.word	0x00000000
        /*0010*/ 	.short	0x0001
        /*0012*/ 	.short	0x0008
        /*0014*/ 	.byte	0x00, 0xf0, 0x11, 0x00


	//----- nvinfo : EIATTR_KPARAM_INFO
	.align		4
.L_53:
        /*0018*/ 	.byte	0x04, 0x17
        /*001a*/ 	.short	(.L_55 - .L_54)
.L_54:
        /*001c*/ 	.word	0x00000000
        /*0020*/ 	.short	0x0000
        /*0022*/ 	.short	0x0000
        /*0024*/ 	.byte	0x00, 0xf5, 0x21, 0x00


	//----- nvinfo : EIATTR_SPARSE_MMA_MASK
	.align		4
.L_55:
        /*0028*/ 	.byte	0x03, 0x50
        /*002a*/ 	.short	0x0000


	//----- nvinfo : EIATTR_MAXREG_COUNT
	.align		4
        /*002c*/ 	.byte	0x03, 0x1b
        /*002e*/ 	.short	0x00ff


	//----- nvinfo : EIATTR_MERCURY_ISA_VERSION
	.align		4
        /*0030*/ 	.byte	0x03, 0x5f
        /*0032*/ 	.short	0x0101


	//----- nvinfo : EIATTR_VRC_CTA_INIT_COUNT
	.align		4
        /*0034*/ 	.byte	0x02, 0x4a
	.zero		1
	.zero		1


	//----- nvinfo : EIATTR_EXIT_INSTR_OFFSETS
	.align		4
        /*0038*/ 	.byte	0x04, 0x1c
        /*003a*/ 	.short	(.L_57 - .L_56)


	//   ....[0]....
.L_56:
        /*003c*/ 	.word	0x00000090


	//----- nvinfo : EIATTR_CBANK_PARAM_SIZE
	.align		4
.L_57:
        /*0040*/ 	.byte	0x03, 0x19
        /*0042*/ 	.short	0x000c


	//----- nvinfo : EIATTR_PARAM_CBANK
	.align		4
        /*0044*/ 	.byte	0x04, 0x0a
        /*0046*/ 	.short	(.L_59 - .L_58)
	.align		4
.L_58:
        /*0048*/ 	.word	index@(.nv.constant0._Z15usesThreadBlockPff)
        /*004c*/ 	.short	0x0380
        /*004e*/ 	.short	0x000c


	//----- nvinfo : EIATTR_SW_WAR
	.align		4
.L_59:
        /*0050*/ 	.byte	0x04, 0x36
        /*0052*/ 	.short	(.L_61 - .L_60)
.L_60:
        /*0054*/ 	.word	0x00000008
.L_61:


//--------------------- .nv.info._Z12reallySimplePff --------------------------
	.section	.nv.info._Z12reallySimplePff,"",@"SHT_CUDA_INFO"
	.sectionflags	@""
	.align	4


	//----- nvinfo : EIATTR_CUDA_API_VERSION
	.align		4
        /*0000*/ 	.byte	0x04, 0x37
        /*0002*/ 	.short	(.L_63 - .L_62)
.L_62:
        /*0004*/ 	.word	0x00000082


	//----- nvinfo : EIATTR_KPARAM_INFO
	.align		4
.L_63:
        /*0008*/ 	.byte	0x04, 0x17
        /*000a*/ 	.short	(.L_65 - .L_64)
.L_64:
        /*000c*/ 	.word	0x00000000
        /*0010*/ 	.short	0x0001
        /*0012*/ 	.short	0x0008
        /*0014*/ 	.byte	0x00, 0xf0, 0x11, 0x00


	//----- nvinfo : EIATTR_KPARAM_INFO
	.align		4
.L_65:
        /*0018*/ 	.byte	0x04, 0x17
        /*001a*/ 	.short	(.L_67 - .L_66)
.L_66:
        /*001c*/ 	.word	0x00000000
        /*0020*/ 	.short	0x0000
        /*0022*/ 	.short	0x0000
        /*0024*/ 	.byte	0x00, 0xf5, 0x21, 0x00


	//----- nvinfo : EIATTR_SPARSE_MMA_MASK
	.align		4
.L_67:
        /*0028*/ 	.byte	0x03, 0x50
        /*002a*/ 	.short	0x0000


	//----- nvinfo : EIATTR_MAXREG_COUNT
	.align		4
        /*002c*/ 	.byte	0x03, 0x1b
        /*002e*/ 	.short	0x00ff


	//----- nvinfo : EIATTR_MERCURY_ISA_VERSION
	.align		4
        /*0030*/ 	.byte	0x03, 0x5f
        /*0032*/ 	.short	0x0101


	//----- nvinfo : EIATTR_VRC_CTA_INIT_COUNT
	.align		4
        /*0034*/ 	.byte	0x02, 0x4a
	.zero		1
	.zero		1


	//----- nvinfo : EIATTR_EXIT_INSTR_OFFSETS
	.align		4
        /*0038*/ 	.byte	0x04, 0x1c
        /*003a*/ 	.short	(.L_69 - .L_68)


	//   ....[0]....
.L_68:
        /*003c*/ 	.word	0x00000070


	//----- nvinfo : EIATTR_CBANK_PARAM_SIZE
	.align		4
.L_69:
        /*0040*/ 	.byte	0x03, 0x19
        /*0042*/ 	.short	0x000c


	//----- nvinfo : EIATTR_PARAM_CBANK
	.align		4
        /*0044*/ 	.byte	0x04, 0x0a
        /*0046*/ 	.short	(.L_71 - .L_70)
	.align		4
.L_70:
        /*0048*/ 	.word	index@(.nv.constant0._Z12reallySimplePff)
        /*004c*/ 	.short	0x0380
        /*004e*/ 	.short	0x000c


	//----- nvinfo : EIATTR_SW_WAR
	.align		4
.L_71:
        /*0050*/ 	.byte	0x04, 0x36
        /*0052*/ 	.short	(.L_73 - .L_72)
.L_72:
        /*0054*/ 	.word	0x00000008
.L_73:


//--------------------- .nv.callgraph             --------------------------
	.section	.nv.callgraph,"",@"SHT_CUDA_CALLGRAPH"
	.align	4
	.sectionentsize	8
	.align		4
        /*0000*/ 	.word	0x00000000
	.align		4
        /*0004*/ 	.word	0xffffffff
	.align		4
        /*0008*/ 	.word	0x00000000
	.align		4
        /*000c*/ 	.word	0xfffffffe
	.align		4
        /*0010*/ 	.word	0x00000000
	.align		4
        /*0014*/ 	.word	0xfffffffd
	.align		4
        /*0018*/ 	.word	0x00000000
	.align		4
        /*001c*/ 	.word	0xfffffffc


//--------------------- .text._Z16includeArraySizePffi --------------------------
	.section	.text._Z16includeArraySizePffi,"ax",@progbits
	.align	128
        .global         _Z16includeArraySizePffi
        .type           _Z16includeArraySizePffi,@function
        .size           _Z16includeArraySizePffi,(.L_x_4 - _Z16includeArraySizePffi)
        .other          _Z16includeArraySizePffi,@"STO_CUDA_ENTRY STV_DEFAULT"
_Z16includeArraySizePffi:
.text._Z16includeArraySizePffi:
[----:B------:R-:W-:Y:S01]  /*0000*/  LDC R1, c[0x0][0x37c] ;  /* 0x0000df00ff017b82 */ /* 0x000fe20000000800 */
[----:B------:R-:W0:Y:S07]  /*0010*/  S2R R0, SR_TID.X ;  /* 0x0000000000007919 */ /* 0x000e2e0000002100 */
[----:B------:R-:W0:Y:S01]  /*0020*/  S2UR UR4, SR_CTAID.X ;  /* 0x00000000000479c3 */ /* 0x000e220000002500 */
[----:B------:R-:W1:Y:S07]  /*0030*/  LDCU UR5, c[0x0][0x38c] ;  /* 0x00007180ff0577ac */ /* 0x000e6e0008000800 */
[----:B------:R-:W0:Y:S02]  /*0040*/  LDC R5, c[0x0][0x360] ;  /* 0x0000d800ff057b82 */ /* 0x000e240000000800 */
[----:B0-----:R-:W-:-:S05]  /*0050*/  IMAD R5, R5, UR4, R0 ;  /* 0x0000000405057c24 */ /* 0x001fca000f8e0200 */
[----:B-1----:R-:W-:-:S13]  /*0060*/  ISETP.GE.AND P0, PT, R5, UR5, PT ;  /* 0x0000000505007c0c */ /* 0x002fda000bf06270 */
[----:B------:R-:W-:Y:S05]  /*0070*/  @P0 EXIT ;  /* 0x000000000000094d */ /* 0x000fea0003800000 */
[----:B------:R-:W0:Y:S01]  /*0080*/  LDC.64 R2, c[0x0][0x380] ;  /* 0x0000e000ff027b82 */ /* 0x000e220000000a00 */
[----:B------:R-:W1:Y:S01]  /*0090*/  LDCU.64 UR4, c[0x0][0x358] ;  /* 0x00006b00ff0477ac */ /* 0x000e620008000a00 */
[----:B------:R-:W2:Y:S01]  /*00a0*/  LDCU UR6, c[0x0][0x388] ;  /* 0x00007100ff0677ac */ /* 0x000ea20008000800 */
[----:B0-----:R-:W-:-:S05]  /*00b0*/  IMAD.WIDE R2, R5, 0x4, R2 ;  /* 0x0000000405027825 */ /* 0x001fca00078e0202 */
[----:B-1----:R-:W2:Y:S02]  /*00c0*/  LDG.E R0, desc[UR4][R2.64] ;  /* 0x0000000402007981 */ /* 0x002ea4000c1e1900 */
[----:B--2---:R-:W-:-:S05]  /*00d0*/  FADD R5, R0, UR6 ;  /* 0x0000000600057e21 */ /* 0x004fca0008000000 */
[----:B------:R-:W-:Y:S01]  /*00e0*/  STG.E desc[UR4][R2.64], R5 ;  /* 0x0000000502007986 */ /* 0x000fe2000c101904 */
[----:B------:R-:W-:Y:S05]  /*00f0*/  EXIT ;  /* 0x000000000000794d */ /* 0x000fea0003800000 */
.L_x_0:
[----:B------:R-:W-:-:S00]  /*0100*/  BRA `(.L_x_0) ;  /* 0xfffffffc00fc7947 */ /* 0x000fc0000383ffff */
[----:B------:R-:W-:-:S00]  /*0110*/  NOP ;  /* 0x0000000000007918 */ /* 0x000fc00000000000 */
        /* <DEDUP_REMOVED lines=14> */
.L_x_4:


//--------------------- .text._Z18usesGridsAndBlocksPff --------------------------
	.section	.text._Z18usesGridsAndBlocksPff,"ax",@progbits
	.align	128
        .global         _Z18usesGridsAndBlocksPff
        .type           _Z18usesGridsAndBlocksPff,@function
        .size           _Z18usesGridsAndBlocksPff,(.L_x_5 - _Z18usesGridsAndBlocksPff)
        .other          _Z18usesGridsAndBlocksPff,@"STO_CUDA_ENTRY STV_DEFAULT"
_Z18usesGridsAndBlocksPff:
.text._Z18usesGridsAndBlocksPff:
[----:B------:R-:W-:Y:S01]  /*0000*/  LDC R1, c[0x0][0x37c] ;  /* 0x0000df00ff017b82 */ /* 0x000fe20000000800 */
[----:B------:R-:W0:Y:S07]  /*0010*/  S2R R0, SR_TID.X ;  /* 0x0000000000007919 */ /* 0x000e2e0000002100 */
[----:B------:R-:W0:Y:S01]  /*0020*/  S2UR UR6, SR_CTAID.X ;  /* 0x00000000000679c3 */ /* 0x000e220000002500 */
[----:B------:R-:W1:Y:S07]  /*0030*/  LDCU.64 UR4, c[0x0][0x358] ;  /* 0x00006b00ff0477ac */ /* 0x000e6e0008000a00 */
[----:B------:R-:W0:Y:S08]  /*0040*/  LDC R5, c[0x0][0x360] ;  /* 0x0000d800ff057b82 */ /* 0x000e300000000800 */
[----:B------:R-:W2:Y:S01]  /*0050*/  LDC.64 R2, c[0x0][0x380] ;  /* 0x0000e000ff027b82 */ /* 0x000ea20000000a00 */
[----:B0-----:R-:W-:Y:S01]  /*0060*/  IMAD R5, R5, UR6, R0 ;  /* 0x0000000605057c24 */ /* 0x001fe2000f8e0200 */
[----:B------:R-:W0:Y:S03]  /*0070*/  LDCU UR6, c[0x0][0x388] ;  /* 0x00007100ff0677ac */ /* 0x000e260008000800 */
[----:B--2---:R-:W-:-:S05]  /*0080*/  IMAD.WIDE R2, R5, 0x4, R2 ;  /* 0x0000000405027825 */ /* 0x004fca00078e0202 */
[----:B-1----:R-:W0:Y:S02]  /*0090*/  LDG.E R0, desc[UR4][R2.64] ;  /* 0x0000000402007981 */ /* 0x002e24000c1e1900 */
[----:B0-----:R-:W-:-:S05]  /*00a0*/  FADD R5, R0, UR6 ;  /* 0x0000000600057e21 */ /* 0x001fca0008000000 */
[----:B------:R-:W-:Y:S01]  /*00b0*/  STG.E desc[UR4][R2.64], R5 ;  /* 0x0000000502007986 */ /* 0x000fe2000c101904 */
[----:B------:R-:W-:Y:S05]  /*00c0*/  EXIT ;  /* 0x000000000000794d */ /* 0x000fea0003800000 */
.L_x_1:
        /* <DEDUP_REMOVED lines=11> */
.L_x_5:


//--------------------- .text._Z15usesThreadBlockPff --------------------------
	.section	.text._Z15usesThreadBlockPff,"ax",@progbits
	.align	128
        .global         _Z15usesThreadBlockPff
        .type           _Z15usesThreadBlockPff,@function
        .size           _Z15usesThreadBlockPff,(.L_x_6 - _Z15usesThreadBlockPff)
        .other          _Z15usesThreadBlockPff,@"STO_CUDA_ENTRY STV_DEFAULT"
_Z15usesThreadBlockPff:
.text._Z15usesThreadBlockPff:
[----:B------:R-:W-:Y:S01]  /*0000*/  LDC R1, c[0x0][0x37c] ;  /* 0x0000df00ff017b82 */ /* 0x000fe20000000800 */
[----:B------:R-:W0:Y:S07]  /*0010*/  S2R R5, SR_TID.X ;  /* 0x0000000000057919 */ /* 0x000e2e0000002100 */
[----:B------:R-:W0:Y:S01]  /*0020*/  LDC.64 R2, c[0x0][0x380] ;  /* 0x0000e000ff027b82 */ /* 0x000e220000000a00 */
[----:B------:R-:W1:Y:S01]  /*0030*/  LDCU.64 UR4, c[0x0][0x358] ;  /* 0x00006b00ff0477ac */ /* 0x000e620008000a00 */
[----:B------:R-:W2:Y:S01]  /*0040*/  LDCU UR6, c[0x0][0x388] ;  /* 0x00007100ff0677ac */ /* 0x000ea20008000800 */
[----:B0-----:R-:W-:-:S05]  /*0050*/  IMAD.WIDE.U32 R2, R5, 0x4, R2 ;  /* 0x0000000405027825 */ /* 0x001fca00078e0002 */
[----:B-1----:R-:W2:Y:S02]  /*0060*/  LDG.E R0, desc[UR4][R2.64] ;  /* 0x0000000402007981 */ /* 0x002ea4000c1e1900 */
[----:B--2---:R-:W-:-:S05]  /*0070*/  FADD R5, R0, UR6 ;  /* 0x0000000600057e21 */ /* 0x004fca0008000000 */
[----:B------:R-:W-:Y:S01]  /*0080*/  STG.E desc[UR4][R2.64], R5 ;  /* 0x0000000502007986 */ /* 0x000fe2000c101904 */
[----:B------:R-:W-:Y:S05]  /*0090*/  EXIT ;  /* 0x000000000000794d */ /* 0x000fea0003800000 */
.L_x_2:
        /* <DEDUP_REMOVED lines=14> */
.L_x_6:


//--------------------- .text._Z12reallySimplePff --------------------------
	.section	.text._Z12reallySimplePff,"ax",@progbits
	.align	128
        .global         _Z12reallySimplePff
        .type           _Z12reallySimplePff,@function
        .size           _Z12reallySimplePff,(.L_x_7 - _Z12reallySimplePff)
        .other          _Z12reallySimplePff,@"STO_CUDA_ENTRY STV_DEFAULT"
_Z12reallySimplePff:
.text._Z12reallySimplePff:
[----:B------:R-:W-:Y:S08]  /*0000*/  LDC R1, c[0x0][0x37c] ;  /* 0x0000df00ff017b82 */ /* 0x000ff00000000800 */
[----:B------:R-:W0:Y:S01]  /*0010*/  LDC.64 R2, c[0x0][0x380] ;  /* 0x0000e000ff027b82 */ /* 0x000e220000000a00 */
[----:B------:R-:W0:Y:S01]  /*0020*/  LDCU.64 UR4, c[0x0][0x358] ;  /* 0x00006b00ff0477ac */ /* 0x000e220008000a00 */
[----:B------:R-:W1:Y:S01]  /*0030*/  LDCU UR6, c[0x0][0x388] ;  /* 0x00007100ff0677ac */ /* 0x000e620008000800 */
[----:B0-----:R-:W1:Y:S02]  /*0040*/  LDG.E R0, desc[UR4][R2.64] ;  /* 0x0000000402007981 */ /* 0x001e64000c1e1900 */
[----:B-1----:R-:W-:-:S05]  /*0050*/  FADD R5, R0, UR6 ;  /* 0x0000000600057e21 */ /* 0x002fca0008000000 */
[----:B------:R-:W-:Y:S01]  /*0060*/  STG.E desc[UR4][R2.64], R5 ;  /* 0x0000000502007986 */ /* 0x000fe2000c101904 */
[----:B------:R-:W-:Y:S05]  /*0070*/  EXIT ;  /* 0x000000000000794d */ /* 0x000fea0003800000 */
.L_x_3:
        /* <DEDUP_REMOVED lines=16> */
.L_x_7:


//--------------------- .nv.shared.reserved.0     --------------------------
	.section	.nv.shared.reserved.0,"aw",@nobits
	.weak		__nv_reservedSMEM_offset_0_alias
	.size		__nv_reservedSMEM_offset_0_alias, 0, 64
	.other		__nv_reservedSMEM_offset_0_alias,@"STO_CUDA_RESERVED_SHARED STV_DEFAULT"
__nv_reservedSMEM_offset_0_alias:
	.zero		0
	.zero		64


//--------------------- .nv.constant0._Z16includeArraySizePffi --------------------------
	.section	.nv.constant0._Z16includeArraySizePffi,"a",@progbits
	.sectionflags	@""
	.align	4
.nv.constant0._Z16includeArraySizePffi:
	.zero		912


//--------------------- .nv.constant0._Z18usesGridsAndBlocksPff --------------------------
	.section	.nv.constant0._Z18usesGridsAndBlocksPff,"a",@progbits
	.sectionflags	@""
	.align	4
.nv.constant0._Z18usesGridsAndBlocksPff:
	.zero		908


//--------------------- .nv.constant0._Z15usesThreadBlockPff --------------------------
	.section	.nv.constant0._Z15usesThreadBlockPff,"a",@progbits
	.sectionflags	@""
	.align	4
.nv.constant0._Z15usesThreadBlockPff:
	.zero		908


//--------------------- .nv.constant0._Z12reallySimplePff --------------------------
	.section	.nv.constant0._Z12reallySimplePff,"a",@progbits
	.sectionflags	@""
	.align	4
.nv.constant0._Z12reallySimplePff:
	.zero		908


//--------------------- SYMBOLS --------------------------

	.type		.nv.reservedSmem.offset0,@object
	.size		.nv.reservedSmem.offset0,0x4
